//
// Generated by NVIDIA NVVM Compiler
//
// Compiler Build ID: CL-36424714
// Cuda compilation tools, release 13.0, V13.0.88
// Based on NVVM 20.0.0
//

.version 9.0
.target sm_100
.address_size 64

	// .globl	_Z18isnan_check_devicePdiPb

.visible .entry _Z18isnan_check_devicePdiPb(
	.param .u64 .ptr .align 1 _Z18isnan_check_devicePdiPb_param_0,
	.param .u32 _Z18isnan_check_devicePdiPb_param_1,
	.param .u64 .ptr .align 1 _Z18isnan_check_devicePdiPb_param_2
)
{
	.reg .pred 	%p<3>;
	.reg .b16 	%rs<2>;
	.reg .b32 	%r<6>;
	.reg .b64 	%rd<7>;
	.reg .b64 	%fd<2>;

	ld.param.u64 	%rd1, [_Z18isnan_check_devicePdiPb_param_0];
	ld.param.u32 	%r2, [_Z18isnan_check_devicePdiPb_param_1];
	ld.param.u64 	%rd2, [_Z18isnan_check_devicePdiPb_param_2];
	mov.u32 	%r3, %tid.x;
	mov.u32 	%r4, %ntid.x;
	mov.u32 	%r5, %ctaid.x;
	mad.lo.s32 	%r1, %r4, %r5, %r3;
	setp.ge.s32 	%p1, %r1, %r2;
	@%p1 bra 	$L__BB0_3;
	cvta.to.global.u64 	%rd3, %rd1;
	mul.wide.s32 	%rd4, %r1, 8;
	add.s64 	%rd5, %rd3, %rd4;
	ld.global.f64 	%fd1, [%rd5];
	setp.num.f64 	%p2, %fd1, %fd1;
	@%p2 bra 	$L__BB0_3;
	cvta.to.global.u64 	%rd6, %rd2;
	mov.b16 	%rs1, 1;
	st.global.u8 	[%rd6], %rs1;
$L__BB0_3:
	ret;

}


// ===== COMPILED SASS (sm_100) =====

	.target	sm_100

	.elftype	@"ET_EXEC"


//--------------------- .note.nv.tkinfo           --------------------------
	.section	.note.nv.tkinfo,"",@"SHT_NOTE"
	.sectionflags	@"SHF_NOTE_NV_TKINFO"
	.tkinfo
        /*0018*/ 	.word	0x00000002
        /*0030*/ 	.string	""
        /*0030*/ 	.string	"ptxas"
        /*0030*/ 	.string	"Cuda compilation tools, release 13.0, V13.0.88"
        /*0030*/ 	.string	"Build cuda_13.0.r13.0/compiler.36424714_0"
        /*0030*/ 	.string	"-arch sm_100 -m 64 "



//--------------------- .note.nv.cuinfo           --------------------------
	.section	.note.nv.cuinfo,"",@"SHT_NOTE"
	.sectionflags	@"SHF_NOTE_NV_CUINFO"
        /*0018*/ 	.short	0x0002
        /*001a*/ 	.short	0x0064
        /*001c*/ 	.short	0x0082
	.zero		2


//--------------------- .nv.info                  --------------------------
	.section	.nv.info,"",@"SHT_CUDA_INFO"
	.align	4


	//----- nvinfo : EIATTR_REGCOUNT
	.align		4
        /*0000*/ 	.byte	0x04, 0x2f
        /*0002*/ 	.short	(.L_1 - .L_0)
	.align		4
.L_0:
        /*0004*/ 	.word	index@(_Z18isnan_check_devicePdiPb)
        /*0008*/ 	.word	0x00000008


	//----- nvinfo : EIATTR_FRAME_SIZE
	.align		4
.L_1:
        /*000c*/ 	.byte	0x04, 0x11
        /*000e*/ 	.short	(.L_3 - .L_2)
	.align		4
.L_2:
        /*0010*/ 	.word	index@(_Z18isnan_check_devicePdiPb)
        /*0014*/ 	.word	0x00000000


	//----- nvinfo : EIATTR_MIN_STACK_SIZE
	.align		4
.L_3:
        /*0018*/ 	.byte	0x04, 0x12
        /*001a*/ 	.short	(.L_5 - .L_4)
	.align		4
.L_4:
        /*001c*/ 	.word	index@(_Z18isnan_check_devicePdiPb)
        /*0020*/ 	.word	0x00000000
.L_5:


//--------------------- .nv.compat                --------------------------
	.section	.nv.compat,"",@"SHT_CUDA_COMPAT_INFO"
	.align	4
        /*0000*/ 	.byte	0x02, 0x09, 0x00, 0x00, 0x02, 0x02, 0x01, 0x00, 0x02, 0x05, 0x05, 0x00, 0x03, 0x07, 0x01, 0x01
        /*0010*/ 	.byte	0x02, 0x03, 0x00, 0x00, 0x02, 0x06, 0x01, 0x00, 0x04, 0x0b, 0x08, 0x00, 0x01, 0x00, 0x00, 0x00
        /*0020*/ 	.byte	0x00, 0x00, 0x00, 0x00


//--------------------- .nv.info._Z18isnan_check_devicePdiPb --------------------------
	.section	.nv.info._Z18isnan_check_devicePdiPb,"",@"SHT_CUDA_INFO"
	.sectionflags	@""
	.align	4


	//----- nvinfo : EIATTR_CUDA_API_VERSION
	.align		4
        /*0000*/ 	.byte	0x04, 0x37
        /*0002*/ 	.short	(.L_7 - .L_6)
.L_6:
        /*0004*/ 	.word	0x00000082


	//----- nvinfo : EIATTR_KPARAM_INFO
	.align		4
.L_7:
        /*0008*/ 	.byte	0x04, 0x17
        /*000a*/ 	.short	(.L_9 - .L_8)
.L_8:
        /*000c*/ 	.word	0x00000000
        /*0010*/ 	.short	0x0002
        /*0012*/ 	.short	0x0010
        /*0014*/ 	.byte	0x00, 0xf5, 0x21, 0x00


	//----- nvinfo : EIATTR_KPARAM_INFO
	.align		4
.L_9:
        /*0018*/ 	.byte	0x04, 0x17
        /*001a*/ 	.short	(.L_11 - .L_10)
.L_10:
        /*001c*/ 	.word	0x00000000
        /*0020*/ 	.short	0x0001
        /*0022*/ 	.short	0x0008
        /*0024*/ 	.byte	0x00, 0xf0, 0x11, 0x00


	//----- nvinfo : EIATTR_KPARAM_INFO
	.align		4
.L_11:
        /*0028*/ 	.byte	0x04, 0x17
        /*002a*/ 	.short	(.L_13 - .L_12)
.L_12:
        /*002c*/ 	.word	0x00000000
        /*0030*/ 	.short	0x0000
        /*0032*/ 	.short	0x0000
        /*0034*/ 	.byte	0x00, 0xf5, 0x21, 0x00


	//----- nvinfo : EIATTR_SPARSE_MMA_MASK
	.align		4
.L_13:
        /*0038*/ 	.byte	0x03, 0x50
        /*003a*/ 	.short	0x0000


	//----- nvinfo : EIATTR_MAXREG_COUNT
	.align		4
        /*003c*/ 	.byte	0x03, 0x1b
        /*003e*/ 	.short	0x00ff


	//----- nvinfo : EIATTR_MERCURY_ISA_VERSION
	.align		4
        /*0040*/ 	.byte	0x03, 0x5f
        /*0042*/ 	.short	0x0101


	//----- nvinfo : EIATTR_VRC_CTA_INIT_COUNT
	.align		4
        /*0044*/ 	.byte	0x02, 0x4a
	.zero		1
	.zero		1


	//----- nvinfo : EIATTR_EXIT_INSTR_OFFSETS
	.align		4
        /*0048*/ 	.byte	0x04, 0x1c
        /*004a*/ 	.short	(.L_15 - .L_14)


	//   ....[0]....
.L_14:
        /*004c*/ 	.word	0x00000070


	//   ....[1]....
        /*0050*/ 	.word	0x000000d0


	//   ....[2]....
        /*0054*/ 	.word	0x00000110


	//----- nvinfo : EIATTR_CBANK_PARAM_SIZE
	.align		4
.L_15:
        /*0058*/ 	.byte	0x03, 0x19
        /*005a*/ 	.short	0x0018


	//----- nvinfo : EIATTR_PARAM_CBANK
	.align		4
        /*005c*/ 	.byte	0x04, 0x0a
        /*005e*/ 	.short	(.L_17 - .L_16)
	.align		4
.L_16:
        /*0060*/ 	.word	index@(.nv.constant0._Z18isnan_check_devicePdiPb)
        /*0064*/ 	.short	0x0380
        /*0066*/ 	.short	0x0018


	//----- nvinfo : EIATTR_SW_WAR
	.align		4
.L_17:
        /*0068*/ 	.byte	0x04, 0x36
        /*006a*/ 	.short	(.L_19 - .L_18)
.L_18:
        /*006c*/ 	.word	0x00000008
.L_19:


//--------------------- .nv.callgraph             --------------------------
	.section	.nv.callgraph,"",@"SHT_CUDA_CALLGRAPH"
	.align	4
	.sectionentsize	8
	.align		4
        /*0000*/ 	.word	0x00000000
	.align		4
        /*0004*/ 	.word	0xffffffff
	.align		4
        /*0008*/ 	.word	0x00000000
	.align		4
        /*000c*/ 	.word	0xfffffffe
	.align		4
        /*0010*/ 	.word	0x00000000
	.align		4
        /*0014*/ 	.word	0xfffffffd
	.align		4
        /*0018*/ 	.word	0x00000000
	.align		4
        /*001c*/ 	.word	0xfffffffc


//--------------------- .text._Z18isnan_check_devicePdiPb --------------------------
	.section	.text._Z18isnan_check_devicePdiPb,"ax",@progbits
	.align	128
        .global         _Z18isnan_check_devicePdiPb
        .type           _Z18isnan_check_devicePdiPb,@function
        .size           _Z18isnan_check_devicePdiPb,(.L_x_1 - _Z18isnan_check_devicePdiPb)
        .other          _Z18isnan_check_devicePdiPb,@"STO_CUDA_ENTRY STV_DEFAULT"
_Z18isnan_check_devicePdiPb:
.text._Z18isnan_check_devicePdiPb:
[----:B------:R-:W-:Y:S01]  /*0000*/  LDC R1, c[0x0][0x37c] ;  /* 0x0000df00ff017b82 */ /* 0x000fe20000000800 */
[----:B------:R-:W0:Y:S01]  /*0010*/  S2R R5, SR_TID.X ;  /* 0x0000000000057919 */ /* 0x000e220000002100 */
[----:B------:R-:W0:Y:S01]  /*0020*/  LDCU UR4, c[0x0][0x360] ;  /* 0x00006c00ff0477ac */ /* 0x000e220008000800 */
[----:B------:R-:W0:Y:S01]  /*0030*/  S2R R0, SR_CTAID.X ;  /* 0x0000000000007919 */ /* 0x000e220000002500 */
[----:B------:R-:W1:Y:S01]  /*0040*/  LDCU UR5, c[0x0][0x388] ;  /* 0x00007100ff0577ac */ /* 0x000e620008000800 */
[----:B0-----:R-:W-:-:S05]  /*0050*/  IMAD R5, R0, UR4, R5 ;  /* 0x0000000400057c24 */ /* 0x001fca000f8e0205 */
[----:B-1----:R-:W-:-:S13]  /*0060*/  ISETP.GE.AND P0, PT, R5, UR5, PT ;  /* 0x0000000505007c0c */ /* 0x002fda000bf06270 */
[----:B------:R-:W-:Y:S05]  /*0070*/  @P0 EXIT ;  /* 0x000000000000094d */ /* 0x000fea0003800000 */
[----:B------:R-:W0:Y:S01]  /*0080*/  LDC.64 R2, c[0x0][0x380] ;  /* 0x0000e000ff027b82 */ /* 0x000e220000000a00 */
[----:B------:R-:W1:Y:S01]  /*0090*/  LDCU.64 UR4, c[0x0][0x358] ;  /* 0x00006b00ff0477ac */ /* 0x000e620008000a00 */
[----:B0-----:R-:W-:-:S06]  /*00a0*/  IMAD.WIDE R2, R5, 0x8, R2 ;  /* 0x0000000805027825 */ /* 0x001fcc00078e0202 */
[----:B-1----:R-:W2:Y:S02]  /*00b0*/  LDG.E.64 R2, desc[UR4][R2.64] ;  /* 0x0000000402027981 */ /* 0x002ea4000c1e1b00 */
[----:B--2---:R-:W-:-:S14]  /*00c0*/  DSETP.NAN.AND P0, PT, R2, R2, PT ;  /* 0x000000020200722a */ /* 0x004fdc0003f08000 */
[----:B------:R-:W-:Y:S05]  /*00d0*/  @!P0 EXIT ;  /* 0x000000000000894d */ /* 0x000fea0003800000 */
[----:B------:R-:W0:Y:S01]  /*00e0*/  LDC.64 R2, c[0x0][0x390] ;  /* 0x0000e400ff027b82 */ /* 0x000e220000000a00 */
[----:B------:R-:W-:-:S05]  /*00f0*/  MOV R0, 0x1 ;  /* 0x0000000100007802 */ /* 0x000fca0000000f00 */
[----:B0-----:R-:W-:Y:S01]  /*0100*/  STG.E.U8 desc[UR4][R2.64], R0 ;  /* 0x0000000002007986 */ /* 0x001fe2000c101104 */
[----:B------:R-:W-:Y:S05]  /*0110*/  EXIT ;  /* 0x000000000000794d */ /* 0x000fea0003800000 */
.L_x_0:
[----:B------:R-:W-:-:S00]  /*0120*/  BRA `(.L_x_0) ;  /* 0xfffffffc00fc7947 */ /* 0x000fc0000383ffff */
[----:B------:R-:W-:-:S00]  /*0130*/  NOP ;  /* 0x0000000000007918 */ /* 0x000fc00000000000 */
        /* <DEDUP_REMOVED lines=12> */
.L_x_1:


//--------------------- .nv.shared.reserved.0     --------------------------
	.section	.nv.shared.reserved.0,"aw",@nobits
	.weak		__nv_reservedSMEM_offset_0_alias
	.size		__nv_reservedSMEM_offset_0_alias, 0, 64
	.other		__nv_reservedSMEM_offset_0_alias,@"STO_CUDA_RESERVED_SHARED STV_DEFAULT"
__nv_reservedSMEM_offset_0_alias:
	.zero		0
	.zero		64


//--------------------- .nv.constant0._Z18isnan_check_devicePdiPb --------------------------
	.section	.nv.constant0._Z18isnan_check_devicePdiPb,"a",@progbits
	.sectionflags	@""
	.align	4
.nv.constant0._Z18isnan_check_devicePdiPb:
	.zero		920


//--------------------- SYMBOLS --------------------------

	.type		.nv.reservedSmem.offset0,@object
	.size		.nv.reservedSmem.offset0,0x4
